	.headerflags	@"EF_CUDA_TEXMODE_UNIFIED EF_CUDA_64BIT_ADDRESS EF_CUDA_ACCELERATORS EF_CUDA_SM90 EF_CUDA_VIRTUAL_SM(EF_CUDA_SM90)"
	.elftype	@"ET_EXEC"


//--------------------- .nv.info                  --------------------------
	.section	.nv.info,"",@"SHT_CUDA_INFO"
	.align	4


	//----- nvinfo : EIATTR_REGCOUNT
	.align		4
        /*0000*/ 	.byte	0x04, 0x2f
        /*0002*/ 	.short	(.L_3 - .L_2)
	.align		4
.L_2:
        /*0004*/ 	.word	index@(triton_poi_fused__native_batch_norm_legit_no_training_convolution_relu_20)
        /*0008*/ 	.word	0x00000016


	//----- nvinfo : EIATTR_MIN_STACK_SIZE
	.align		4
.L_3:
        /*000c*/ 	.byte	0x04, 0x12
        /*000e*/ 	.short	(.L_5 - .L_4)
	.align		4
.L_4:
        /*0010*/ 	.word	index@(triton_poi_fused__native_batch_norm_legit_no_training_convolution_relu_20)
        /*0014*/ 	.word	0x00000000


	//----- nvinfo : EIATTR_FRAME_SIZE
	.align		4
.L_5:
        /*0018*/ 	.byte	0x04, 0x11
        /*001a*/ 	.short	(.L_7 - .L_6)
	.align		4
.L_6:
        /*001c*/ 	.word	index@(triton_poi_fused__native_batch_norm_legit_no_training_convolution_relu_20)
        /*0020*/ 	.word	0x00000000


	//----- nvinfo : EIATTR_MIN_STACK_SIZE
	.align		4
.L_7:
        /*0024*/ 	.byte	0x04, 0x12
        /*0026*/ 	.short	(.L_9 - .L_8)
	.align		4
.L_8:
        /*0028*/ 	.word	index@(triton_poi_fused__native_batch_norm_legit_no_training_convolution_relu_20)
        /*002c*/ 	.word	0x00000000
.L_9:


//--------------------- .nv.info.triton_poi_fused__native_batch_norm_legit_no_training_convolution_relu_20 --------------------------
	.section	.nv.info.triton_poi_fused__native_batch_norm_legit_no_training_convolution_relu_20,"",@"SHT_CUDA_INFO"
	.sectionflags	@""
	.align	4


	//----- nvinfo : EIATTR_CUDA_API_VERSION
	.align		4
        /*0000*/ 	.byte	0x04, 0x37
        /*0002*/ 	.short	(.L_11 - .L_10)
.L_10:
        /*0004*/ 	.word	0x0000007c


	//----- nvinfo : EIATTR_KPARAM_INFO
	.align		4
.L_11:
        /*0008*/ 	.byte	0x04, 0x17
        /*000a*/ 	.short	(.L_13 - .L_12)
.L_12:
        /*000c*/ 	.word	0x00000000
        /*0010*/ 	.short	0x0007
        /*0012*/ 	.short	0x0038
        /*0014*/ 	.byte	0x00, 0xf0, 0x11, 0x00


	//----- nvinfo : EIATTR_KPARAM_INFO
	.align		4
.L_13:
        /*0018*/ 	.byte	0x04, 0x17
        /*001a*/ 	.short	(.L_15 - .L_14)
.L_14:
        /*001c*/ 	.word	0x00000000
        /*0020*/ 	.short	0x0006
        /*0022*/ 	.short	0x0030
        /*0024*/ 	.byte	0x00, 0xf4, 0x21, 0x00


	//----- nvinfo : EIATTR_KPARAM_INFO
	.align		4
.L_15:
        /*0028*/ 	.byte	0x04, 0x17
        /*002a*/ 	.short	(.L_17 - .L_16)
.L_16:
        /*002c*/ 	.word	0x00000000
        /*0030*/ 	.short	0x0005
        /*0032*/ 	.short	0x0028
        /*0034*/ 	.byte	0x00, 0xf4, 0x21, 0x00


	//----- nvinfo : EIATTR_KPARAM_INFO
	.align		4
.L_17:
        /*0038*/ 	.byte	0x04, 0x17
        /*003a*/ 	.short	(.L_19 - .L_18)
.L_18:
        /*003c*/ 	.word	0x00000000
        /*0040*/ 	.short	0x0004
        /*0042*/ 	.short	0x0020
        /*0044*/ 	.byte	0x00, 0xf4, 0x21, 0x00


	//----- nvinfo : EIATTR_KPARAM_INFO
	.align		4
.L_19:
        /*0048*/ 	.byte	0x04, 0x17
        /*004a*/ 	.short	(.L_21 - .L_20)
.L_20:
        /*004c*/ 	.word	0x00000000
        /*0050*/ 	.short	0x0003
        /*0052*/ 	.short	0x0018
        /*0054*/ 	.byte	0x00, 0xf4, 0x21, 0x00


	//----- nvinfo : EIATTR_KPARAM_INFO
	.align		4
.L_21:
        /*0058*/ 	.byte	0x04, 0x17
        /*005a*/ 	.short	(.L_23 - .L_22)
.L_22:
        /*005c*/ 	.word	0x00000000
        /*0060*/ 	.short	0x0002
        /*0062*/ 	.short	0x0010
        /*0064*/ 	.byte	0x00, 0xf4, 0x21, 0x00


	//----- nvinfo : EIATTR_KPARAM_INFO
	.align		4
.L_23:
        /*0068*/ 	.byte	0x04, 0x17
        /*006a*/ 	.short	(.L_25 - .L_24)
.L_24:
        /*006c*/ 	.word	0x00000000
        /*0070*/ 	.short	0x0001
        /*0072*/ 	.short	0x0008
        /*0074*/ 	.byte	0x00, 0xf4, 0x21, 0x00


	//----- nvinfo : EIATTR_KPARAM_INFO
	.align		4
.L_25:
        /*0078*/ 	.byte	0x04, 0x17
        /*007a*/ 	.short	(.L_27 - .L_26)
.L_26:
        /*007c*/ 	.word	0x00000000
        /*0080*/ 	.short	0x0000
        /*0082*/ 	.short	0x0000
        /*0084*/ 	.byte	0x00, 0xf4, 0x21, 0x00


	//----- nvinfo : EIATTR_SPARSE_MMA_MASK
	.align		4
.L_27:
        /*0088*/ 	.byte	0x03, 0x50
        /*008a*/ 	.short	0x0000


	//----- nvinfo : EIATTR_MAXREG_COUNT
	.align		4
        /*008c*/ 	.byte	0x03, 0x1b
        /*008e*/ 	.short	0x00ff


	//----- nvinfo : EIATTR_EXIT_INSTR_OFFSETS
	.align		4
        /*0090*/ 	.byte	0x04, 0x1c
        /*0092*/ 	.short	(.L_29 - .L_28)


	//   ....[0]....
.L_28:
        /*0094*/ 	.word	0x000003b0


	//----- nvinfo : EIATTR_REQNTID
	.align		4
.L_29:
        /*0098*/ 	.byte	0x04, 0x10
        /*009a*/ 	.short	(.L_31 - .L_30)
.L_30:
        /*009c*/ 	.word	0x00000100
        /*00a0*/ 	.word	0x00000001
        /*00a4*/ 	.word	0x00000001


	//----- nvinfo : EIATTR_CBANK_PARAM_SIZE
	.align		4
.L_31:
        /*00a8*/ 	.byte	0x03, 0x19
        /*00aa*/ 	.short	0x003c


	//----- nvinfo : EIATTR_PARAM_CBANK
	.align		4
        /*00ac*/ 	.byte	0x04, 0x0a
        /*00ae*/ 	.short	(.L_33 - .L_32)
	.align		4
.L_32:
        /*00b0*/ 	.word	index@(.nv.constant0.triton_poi_fused__native_batch_norm_legit_no_training_convolution_relu_20)
        /*00b4*/ 	.short	0x0210
        /*00b6*/ 	.short	0x003c


	//----- nvinfo : EIATTR_SW_WAR
	.align		4
.L_33:
        /*00b8*/ 	.byte	0x04, 0x36
        /*00ba*/ 	.short	(.L_35 - .L_34)
.L_34:
        /*00bc*/ 	.word	0x00000008
.L_35:


//--------------------- .nv.callgraph             --------------------------
	.section	.nv.callgraph,"",@"SHT_CUDA_CALLGRAPH"
	.align	4
	.sectionentsize	8
	.align		4
        /*0000*/ 	.word	0x00000000
	.align		4
        /*0004*/ 	.word	0xffffffff
	.align		4
        /*0008*/ 	.word	0x00000000
	.align		4
        /*000c*/ 	.word	0xfffffffe
	.align		4
        /*0010*/ 	.word	0x00000000
	.align		4
        /*0014*/ 	.word	0xfffffffd
	.align		4
        /*0018*/ 	.word	0x00000000
	.align		4
        /*001c*/ 	.word	0xfffffffc


//--------------------- .nv.constant4             --------------------------
	.section	.nv.constant4,"a",@progbits
	.align	8
	.align		8
.nv.constant4:
        /*0000*/ 	.dword	_$_str
	.align		8
        /*0008*/ 	.dword	_$_str_$_2


//--------------------- .text.triton_poi_fused__native_batch_norm_legit_no_training_convolution_relu_20 --------------------------
	.section	.text.triton_poi_fused__native_batch_norm_legit_no_training_convolution_relu_20,"ax",@progbits
	.align	128
        .global         triton_poi_fused__native_batch_norm_legit_no_training_convolution_relu_20
        .type           triton_poi_fused__native_batch_norm_legit_no_training_convolution_relu_20,@function
        .size           triton_poi_fused__native_batch_norm_legit_no_training_convolution_relu_20,(.L_x_1 - triton_poi_fused__native_batch_norm_legit_no_training_convolution_relu_20)
        .other          triton_poi_fused__native_batch_norm_legit_no_training_convolution_relu_20,@"STO_CUDA_ENTRY STV_DEFAULT"
triton_poi_fused__native_batch_norm_legit_no_training_convolution_relu_20:
.text.triton_poi_fused__native_batch_norm_legit_no_training_convolution_relu_20:
[----:B------:R-:W-:Y:S01]  /*0000*/  LDC R1, c[0x0][0x28] ;  /* 0x00000a00ff017b82 */ /* 0x000fe20000000800 */
[----:B------:R-:W1:Y:S07]  /*0010*/  S2R R0, SR_TID.X ;  /* 0x0000000000007919 */ /* 0x000e6e0000002100 */
[----:B------:R-:W2:Y:S01]  /*0020*/  LDC.64 R14, c[0x0][0x228] ;  /* 0x00008a00ff0e7b82 */ /* 0x000ea20000000a00 */
[----:B------:R-:W-:Y:S01]  /*0030*/  ULDC.64 UR4, c[0x0][0x208] ;  /* 0x0000820000047ab9 */ /* 0x000fe20000000a00 */
[----:B------:R-:W3:Y:S06]  /*0040*/  S2R R5, SR_CTAID.X ;  /* 0x0000000000057919 */ /* 0x000eec0000002500 */
[----:B------:R-:W4:Y:S08]  /*0050*/  LDC.64 R10, c[0x0][0x218] ;  /* 0x00008600ff0a7b82 */ /* 0x000f300000000a00 */
[----:B------:R-:W5:Y:S08]  /*0060*/  LDC.64 R12, c[0x0][0x220] ;  /* 0x00008800ff0c7b82 */ /* 0x000f700000000a00 */
[----:B------:R-:W5:Y:S01]  /*0070*/  LDC.64 R16, c[0x0][0x230] ;  /* 0x00008c00ff107b82 */ /* 0x000f620000000a00 */
[----:B-1----:R-:W-:-:S02]  /*0080*/  SHF.L.U32 R0, R0, 0x1, RZ ;  /* 0x0000000100007819 */ /* 0x002fc400000006ff */
[----:B---3--:R-:W-:Y:S02]  /*0090*/  SHF.R.S32.HI R3, RZ, 0x16, R5 ;  /* 0x00000016ff037819 */ /* 0x008fe40000011405 */
[----:B------:R-:W-:Y:S02]  /*00a0*/  LOP3.LUT R0, R0, 0x1fe, RZ, 0xc0, !PT ;  /* 0x000001fe00007812 */ /* 0x000fe400078ec0ff */
[----:B------:R-:W-:Y:S02]  /*00b0*/  SGXT R3, R3, 0x1 ;  /* 0x000000010303781a */ /* 0x000fe40000000200 */
[----:B------:R-:W-:Y:S02]  /*00c0*/  LEA R0, R5, R0, 0x9 ;  /* 0x0000000005007211 */ /* 0x000fe400078e48ff */
[----:B------:R-:W1:Y:S02]  /*00d0*/  LDC.64 R4, c[0x0][0x238] ;  /* 0x00008e00ff047b82 */ /* 0x000e640000000a00 */
[----:B------:R-:W-:-:S04]  /*00e0*/  LEA.HI R3, R3, R0, RZ, 0x8 ;  /* 0x0000000003037211 */ /* 0x000fc800078f40ff */
[----:B------:R-:W-:-:S04]  /*00f0*/  SHF.R.S32.HI R3, RZ, 0x8, R3 ;  /* 0x00000008ff037819 */ /* 0x000fc80000011403 */
[----:B------:R-:W-:-:S04]  /*0100*/  LEA.HI R2, R3, R3, RZ, 0x7 ;  /* 0x0000000303027211 */ /* 0x000fc800078f38ff */
[----:B------:R-:W-:-:S04]  /*0110*/  LOP3.LUT R2, R2, 0xffffff80, RZ, 0xc0, !PT ;  /* 0xffffff8002027812 */ /* 0x000fc800078ec0ff */
[----:B------:R-:W-:Y:S02]  /*0120*/  IADD3 R19, R3, -R2, RZ ;  /* 0x8000000203137210 */ /* 0x000fe40007ffe0ff */
[----:B------:R-:W3:Y:S03]  /*0130*/  LDC.64 R2, c[0x0][0x210] ;  /* 0x00008400ff027b82 */ /* 0x000ee60000000a00 */
[----:B--2---:R-:W-:-:S05]  /*0140*/  IMAD.WIDE R14, R19, 0x4, R14 ;  /* 0x00000004130e7825 */ /* 0x004fca00078e020e */
[----:B------:R2:W2:Y:S01]  /*0150*/  LDG.E.EL R18, desc[UR4][R14.64] ;  /* 0x000000040e127981 */ /* 0x0004a2000c2e1900 */
[----:B----4-:R-:W-:-:S04]  /*0160*/  IMAD.WIDE R10, R19, 0x4, R10 ;  /* 0x00000004130a7825 */ /* 0x010fc800078e020a */
[----:B-----5:R-:W-:Y:S01]  /*0170*/  IMAD.WIDE R12, R19, 0x4, R12 ;  /* 0x00000004130c7825 */ /* 0x020fe200078e020c */
[----:B------:R4:W5:Y:S04]  /*0180*/  LDG.E.EL R8, desc[UR4][R10.64] ;  /* 0x000000040a087981 */ /* 0x000968000c2e1900 */
[----:B------:R-:W5:Y:S01]  /*0190*/  LDG.E.EL R9, desc[UR4][R12.64] ;  /* 0x000000040c097981 */ /* 0x000f62000c2e1900 */
[----:B---3--:R-:W-:-:S05]  /*01a0*/  IMAD.WIDE R2, R0, 0x4, R2 ;  /* 0x0000000400027825 */ /* 0x008fca00078e0202 */
[----:B------:R-:W5:Y:S01]  /*01b0*/  LDG.E.64 R6, desc[UR4][R2.64] ;  /* 0x0000000402067981 */ /* 0x000f62000c1e1b00 */
[----:B0-2---:R-:W-:-:S04]  /*01c0*/  IMAD.WIDE R14, R19, 0x4, R16 ;  /* 0x00000004130e7825 */ /* 0x005fc800078e0210 */
[----:B-1----:R-:W-:Y:S02]  /*01d0*/  IMAD.WIDE R16, R19, 0x4, R4 ;  /* 0x0000000413107825 */ /* 0x002fe400078e0204 */
[----:B------:R-:W2:Y:S01]  /*01e0*/  LDG.E.EL R14, desc[UR4][R14.64] ;  /* 0x000000040e0e7981 */ /* 0x000ea2000c2e1900 */
[----:B----4-:R-:W-:Y:S01]  /*01f0*/  HFMA2.MMA R10, -RZ, RZ, 1.625, 0 ;  /* 0x3e800000ff0a7435 */ /* 0x010fe200000001ff */
[----:B------:R-:W0:Y:S02]  /*0200*/  LDC.64 R4, c[0x0][0x240] ;  /* 0x00009000ff047b82 */ /* 0x000e240000000a00 */
[----:B------:R-:W2:Y:S01]  /*0210*/  LDG.E.EL R17, desc[UR4][R16.64] ;  /* 0x0000000410117981 */ /* 0x000ea2000c2e1900 */
[----:B0-----:R-:W-:-:S04]  /*0220*/  IMAD.WIDE R4, R0, 0x4, R4 ;  /* 0x0000000400047825 */ /* 0x001fc800078e0204 */
[----:B------:R-:W-:-:S04]  /*0230*/  FADD R18, R18, 9.9999997473787516356e-06 ;  /* 0x3727c5ac12127421 */ /* 0x000fc80000000000 */
[----:B------:R-:W0:Y:S02]  /*0240*/  MUFU.SQRT R19, R18 ;  /* 0x0000001200137308 */ /* 0x000e240000002000 */
[C---:B0-----:R-:W-:Y:S02]  /*0250*/  FSETP.GT.AND P0, PT, R19.reuse, 8.50705917302346158658e+37, PT ;  /* 0x7e8000001300780b */ /* 0x041fe40003f04000 */
[----:B------:R-:W-:-:S11]  /*0260*/  FSETP.GEU.AND P1, PT, R19, 1.175494350822287508e-38, PT ;  /* 0x008000001300780b */ /* 0x000fd60003f2e000 */
[----:B------:R-:W-:-:S04]  /*0270*/  @P0 FMUL R19, R19, 0.25 ;  /* 0x3e80000013130820 */ /* 0x000fc80000400000 */
[----:B------:R-:W-:-:S06]  /*0280*/  @!P1 FMUL R19, R19, 16777216 ;  /* 0x4b80000013139820 */ /* 0x000fcc0000400000 */
[----:B------:R-:W0:Y:S01]  /*0290*/  MUFU.RCP R19, R19 ;  /* 0x0000001300137308 */ /* 0x000e220000001000 */
[----:B------:R-:W-:Y:S01]  /*02a0*/  FSEL R10, R10, 1, P0 ;  /* 0x3f8000000a0a7808 */ /* 0x000fe20000000000 */
[--C-:B-----5:R-:W-:Y:S01]  /*02b0*/  FADD R6, R6, R8.reuse ;  /* 0x0000000806067221 */ /* 0x120fe20000000000 */
[----:B------:R-:W-:-:S03]  /*02c0*/  FADD R7, R7, R8 ;  /* 0x0000000807077221 */ /* 0x000fc60000000000 */
[----:B------:R-:W-:Y:S01]  /*02d0*/  @!P1 FMUL R10, R10, 16777216 ;  /* 0x4b8000000a0a9820 */ /* 0x000fe20000400000 */
[C---:B------:R-:W-:Y:S01]  /*02e0*/  FADD R8, -R9.reuse, R6 ;  /* 0x0000000609087221 */ /* 0x040fe20000000100 */
[----:B------:R-:W-:Y:S02]  /*02f0*/  FADD R9, -R9, R7 ;  /* 0x0000000709097221 */ /* 0x000fe40000000100 */
[----:B0-----:R-:W-:-:S04]  /*0300*/  FMUL R10, R19, R10 ;  /* 0x0000000a130a7220 */ /* 0x001fc80000400000 */
[-C--:B------:R-:W-:Y:S01]  /*0310*/  FMUL R8, R8, R10.reuse ;  /* 0x0000000a08087220 */ /* 0x080fe20000400000 */
[----:B------:R-:W-:-:S03]  /*0320*/  FMUL R10, R9, R10 ;  /* 0x0000000a090a7220 */ /* 0x000fc60000400000 */
[C-C-:B--2---:R-:W-:Y:S01]  /*0330*/  FFMA R8, R14.reuse, R8, R17.reuse ;  /* 0x000000080e087223 */ /* 0x144fe20000000011 */
[----:B------:R-:W-:-:S04]  /*0340*/  FFMA R10, R14, R10, R17 ;  /* 0x0000000a0e0a7223 */ /* 0x000fc80000000011 */
[----:B------:R-:W-:Y:S02]  /*0350*/  FSETP.GEU.AND P0, PT, R8, RZ, PT ;  /* 0x000000ff0800720b */ /* 0x000fe40003f0e000 */
[----:B------:R-:W-:Y:S02]  /*0360*/  FSETP.GEU.AND P1, PT, R10, RZ, PT ;  /* 0x000000ff0a00720b */ /* 0x000fe40003f2e000 */
[----:B------:R-:W-:Y:S02]  /*0370*/  FSEL R8, R8, RZ, P0 ;  /* 0x000000ff08087208 */ /* 0x000fe40000000000 */
[----:B------:R-:W-:Y:S01]  /*0380*/  FSEL R9, R10, RZ, P1 ;  /* 0x000000ff0a097208 */ /* 0x000fe20000800000 */
[----:B------:R-:W-:Y:S04]  /*0390*/  STG.E.64 desc[UR4][R2.64], R6 ;  /* 0x0000000602007986 */ /* 0x000fe8000c101b04 */
[----:B------:R-:W-:Y:S01]  /*03a0*/  STG.E.64 desc[UR4][R4.64], R8 ;  /* 0x0000000804007986 */ /* 0x000fe2000c101b04 */
[----:B------:R-:W-:Y:S05]  /*03b0*/  EXIT ;  /* 0x000000000000794d */ /* 0x000fea0003800000 */
.L_x_0:
[----:B------:R-:W-:-:S00]  /*03c0*/  BRA `(.L_x_0) ;  /* 0xfffffffc00fc7947 */ /* 0x000fc0000383ffff */
[----:B------:R-:W-:-:S00]  /*03d0*/  NOP ;  /* 0x0000000000007918 */ /* 0x000fc00000000000 */
        /* <DEDUP_REMOVED lines=10> */
.L_x_1:


//--------------------- .nv.global.init           --------------------------
	.section	.nv.global.init,"aw",@progbits
.nv.global.init:
	.type		_$_str,@object
	.size		_$_str,(_$_str_$_2 - _$_str)
_$_str:
        /*0000*/ 	.byte	0x5f, 0x5f, 0x43, 0x55, 0x44, 0x41, 0x5f, 0x46, 0x54, 0x5a, 0x00
	.type		_$_str_$_2,@object
	.size		_$_str_$_2,(.L_1 - _$_str_$_2)
_$_str_$_2:
        /*000b*/ 	.byte	0x5f, 0x5f, 0x43, 0x55, 0x44, 0x41, 0x5f, 0x50, 0x52, 0x45, 0x43, 0x5f, 0x53, 0x51, 0x52, 0x54
        /*001b*/ 	.byte	0x00
.L_1:


//--------------------- .nv.constant0.triton_poi_fused__native_batch_norm_legit_no_training_convolution_relu_20 --------------------------
	.section	.nv.constant0.triton_poi_fused__native_batch_norm_legit_no_training_convolution_relu_20,"a",@progbits
	.sectionflags	@""
	.align	4
.nv.constant0.triton_poi_fused__native_batch_norm_legit_no_training_convolution_relu_20:
	.zero		588
